//
// Generated by NVIDIA NVVM Compiler
//
// Compiler Build ID: CL-36424714
// Cuda compilation tools, release 13.0, V13.0.88
// Based on NVVM 20.0.0
//

.version 9.0
.target sm_100
.address_size 64

	// .globl	_Z21quantum_gate_multiplyii
.extern .func  (.param .b32 func_retval0) vprintf
(
	.param .b64 vprintf_param_0,
	.param .b64 vprintf_param_1
)
;
.global .align 1 .b8 $str[13] = {37, 100, 32, 37, 100, 32, 105, 61, 32, 37, 100, 10};

.visible .entry _Z21quantum_gate_multiplyii(
	.param .u32 _Z21quantum_gate_multiplyii_param_0,
	.param .u32 _Z21quantum_gate_multiplyii_param_1
)
{
	.local .align 8 .b8 	__local_depot0[16];
	.reg .b64 	%SP;
	.reg .b64 	%SPL;
	.reg .b32 	%r<9>;
	.reg .b64 	%rd<5>;

	mov.u64 	%SPL, __local_depot0;
	cvta.local.u64 	%SP, %SPL;
	ld.param.u32 	%r1, [_Z21quantum_gate_multiplyii_param_0];
	ld.param.u32 	%r2, [_Z21quantum_gate_multiplyii_param_1];
	add.u64 	%rd1, %SP, 0;
	add.u64 	%rd2, %SPL, 0;
	mov.u32 	%r3, %ntid.x;
	mov.u32 	%r4, %ctaid.x;
	mov.u32 	%r5, %tid.x;
	mad.lo.s32 	%r6, %r3, %r4, %r5;
	st.local.v2.u32 	[%rd2], {%r1, %r2};
	st.local.u32 	[%rd2+8], %r6;
	mov.u64 	%rd3, $str;
	cvta.global.u64 	%rd4, %rd3;
	{ // callseq 0, 0
	.param .b64 param0;
	st.param.b64 	[param0], %rd4;
	.param .b64 param1;
	st.param.b64 	[param1], %rd1;
	.param .b32 retval0;
	call.uni (retval0), 
	vprintf, 
	(
	param0, 
	param1
	);
	ld.param.b32 	%r7, [retval0];
	} // callseq 0
	ret;

}


// ===== COMPILED SASS (sm_100) =====

	.target	sm_100

	.elftype	@"ET_EXEC"


//--------------------- .note.nv.tkinfo           --------------------------
	.section	.note.nv.tkinfo,"",@"SHT_NOTE"
	.sectionflags	@"SHF_NOTE_NV_TKINFO"
	.tkinfo
        /*0018*/ 	.word	0x00000002
        /*0030*/ 	.string	""
        /*0030*/ 	.string	"ptxas"
        /*0030*/ 	.string	"Cuda compilation tools, release 13.0, V13.0.88"
        /*0030*/ 	.string	"Build cuda_13.0.r13.0/compiler.36424714_0"
        /*0030*/ 	.string	"-arch sm_100 -m 64 "



//--------------------- .note.nv.cuinfo           --------------------------
	.section	.note.nv.cuinfo,"",@"SHT_NOTE"
	.sectionflags	@"SHF_NOTE_NV_CUINFO"
        /*0018*/ 	.short	0x0002
        /*001a*/ 	.short	0x0064
        /*001c*/ 	.short	0x0082
	.zero		2


//--------------------- .nv.info                  --------------------------
	.section	.nv.info,"",@"SHT_CUDA_INFO"
	.align	4


	//----- nvinfo : EIATTR_REGCOUNT
	.align		4
        /*0000*/ 	.byte	0x04, 0x2f
        /*0002*/ 	.short	(.L_2 - .L_1)
	.align		4
.L_1:
        /*0004*/ 	.word	index@(_Z21quantum_gate_multiplyii)
        /*0008*/ 	.word	0x00000018


	//----- nvinfo : EIATTR_FRAME_SIZE
	.align		4
.L_2:
        /*000c*/ 	.byte	0x04, 0x11
        /*000e*/ 	.short	(.L_4 - .L_3)
	.align		4
.L_3:
        /*0010*/ 	.word	index@(_Z21quantum_gate_multiplyii)
        /*0014*/ 	.word	0x00000010


	//----- nvinfo : EIATTR_MIN_STACK_SIZE
	.align		4
.L_4:
        /*0018*/ 	.byte	0x04, 0x12
        /*001a*/ 	.short	(.L_6 - .L_5)
	.align		4
.L_5:
        /*001c*/ 	.word	index@(_Z21quantum_gate_multiplyii)
        /*0020*/ 	.word	0x00000010
.L_6:


//--------------------- .nv.compat                --------------------------
	.section	.nv.compat,"",@"SHT_CUDA_COMPAT_INFO"
	.align	4
        /*0000*/ 	.byte	0x02, 0x09, 0x00, 0x00, 0x02, 0x02, 0x01, 0x00, 0x02, 0x05, 0x05, 0x00, 0x03, 0x07, 0x01, 0x01
        /*0010*/ 	.byte	0x02, 0x03, 0x00, 0x00, 0x02, 0x06, 0x01, 0x00, 0x04, 0x0b, 0x08, 0x00, 0x09, 0x00, 0x00, 0x00
        /*0020*/ 	.byte	0x00, 0x00, 0x00, 0x00


//--------------------- .nv.info._Z21quantum_gate_multiplyii --------------------------
	.section	.nv.info._Z21quantum_gate_multiplyii,"",@"SHT_CUDA_INFO"
	.sectionflags	@""
	.align	4


	//----- nvinfo : EIATTR_CUDA_API_VERSION
	.align		4
        /*0000*/ 	.byte	0x04, 0x37
        /*0002*/ 	.short	(.L_8 - .L_7)
.L_7:
        /*0004*/ 	.word	0x00000082


	//----- nvinfo : EIATTR_KPARAM_INFO
	.align		4
.L_8:
        /*0008*/ 	.byte	0x04, 0x17
        /*000a*/ 	.short	(.L_10 - .L_9)
.L_9:
        /*000c*/ 	.word	0x00000000
        /*0010*/ 	.short	0x0001
        /*0012*/ 	.short	0x0004
        /*0014*/ 	.byte	0x00, 0xf0, 0x11, 0x00


	//----- nvinfo : EIATTR_KPARAM_INFO
	.align		4
.L_10:
        /*0018*/ 	.byte	0x04, 0x17
        /*001a*/ 	.short	(.L_12 - .L_11)
.L_11:
        /*001c*/ 	.word	0x00000000
        /*0020*/ 	.short	0x0000
        /*0022*/ 	.short	0x0000
        /*0024*/ 	.byte	0x00, 0xf0, 0x11, 0x00


	//----- nvinfo : EIATTR_SPARSE_MMA_MASK
	.align		4
.L_12:
        /*0028*/ 	.byte	0x03, 0x50
        /*002a*/ 	.short	0x0000


	//----- nvinfo : EIATTR_MAXREG_COUNT
	.align		4
        /*002c*/ 	.byte	0x03, 0x1b
        /*002e*/ 	.short	0x00ff


	//----- nvinfo : EIATTR_EXTERNS
	.align		4
        /*0030*/ 	.byte	0x04, 0x0f
        /*0032*/ 	.short	(.L_14 - .L_13)


	//   ....[0]....
	.align		4
.L_13:
        /*0034*/ 	.word	index@(vprintf)


	//----- nvinfo : EIATTR_MERCURY_ISA_VERSION
	.align		4
.L_14:
        /*0038*/ 	.byte	0x03, 0x5f
        /*003a*/ 	.short	0x0101


	//----- nvinfo : EIATTR_VRC_CTA_INIT_COUNT
	.align		4
        /*003c*/ 	.byte	0x02, 0x4a
	.zero		1
	.zero		1


	//----- nvinfo : EIATTR_SYSCALL_OFFSETS
	.align		4
        /*0040*/ 	.byte	0x04, 0x46
        /*0042*/ 	.short	(.L_16 - .L_15)


	//   ....[0]....
.L_15:
        /*0044*/ 	.word	0x00000130


	//----- nvinfo : EIATTR_EXIT_INSTR_OFFSETS
	.align		4
.L_16:
        /*0048*/ 	.byte	0x04, 0x1c
        /*004a*/ 	.short	(.L_18 - .L_17)


	//   ....[0]....
.L_17:
        /*004c*/ 	.word	0x00000140


	//----- nvinfo : EIATTR_CBANK_PARAM_SIZE
	.align		4
.L_18:
        /*0050*/ 	.byte	0x03, 0x19
        /*0052*/ 	.short	0x0008


	//----- nvinfo : EIATTR_PARAM_CBANK
	.align		4
        /*0054*/ 	.byte	0x04, 0x0a
        /*0056*/ 	.short	(.L_20 - .L_19)
	.align		4
.L_19:
        /*0058*/ 	.word	index@(.nv.constant0._Z21quantum_gate_multiplyii)
        /*005c*/ 	.short	0x0380
        /*005e*/ 	.short	0x0008


	//----- nvinfo : EIATTR_SW_WAR
	.align		4
.L_20:
        /*0060*/ 	.byte	0x04, 0x36
        /*0062*/ 	.short	(.L_22 - .L_21)
.L_21:
        /*0064*/ 	.word	0x00000008
.L_22:


//--------------------- .nv.callgraph             --------------------------
	.section	.nv.callgraph,"",@"SHT_CUDA_CALLGRAPH"
	.align	4
	.sectionentsize	8
	.align		4
        /*0000*/ 	.word	0x00000000
	.align		4
        /*0004*/ 	.word	0xffffffff
	.align		4
        /*0008*/ 	.word	index@(_Z21quantum_gate_multiplyii)
	.align		4
        /*000c*/ 	.word	index@(vprintf)
	.align		4
        /*0010*/ 	.word	0x00000000
	.align		4
        /*0014*/ 	.word	0xfffffffe
	.align		4
        /*0018*/ 	.word	0x00000000
	.align		4
        /*001c*/ 	.word	0xfffffffd
	.align		4
        /*0020*/ 	.word	0x00000000
	.align		4
        /*0024*/ 	.word	0xfffffffc


//--------------------- .nv.constant4             --------------------------
	.section	.nv.constant4,"a",@progbits
	.align	8
	.align		8
.nv.constant4:
        /*0000*/ 	.dword	vprintf
	.align		8
        /*0008*/ 	.dword	$str


//--------------------- .text._Z21quantum_gate_multiplyii --------------------------
	.section	.text._Z21quantum_gate_multiplyii,"ax",@progbits
	.align	128
        .global         _Z21quantum_gate_multiplyii
        .type           _Z21quantum_gate_multiplyii,@function
        .size           _Z21quantum_gate_multiplyii,(.L_x_2 - _Z21quantum_gate_multiplyii)
        .other          _Z21quantum_gate_multiplyii,@"STO_CUDA_ENTRY STV_DEFAULT"
_Z21quantum_gate_multiplyii:
.text._Z21quantum_gate_multiplyii:
[----:B------:R-:W0:Y:S01]  /*0000*/  LDC R1, c[0x0][0x37c] ;  /* 0x0000df00ff017b82 */ /* 0x000e220000000800 */
[----:B------:R-:W1:Y:S01]  /*0010*/  S2R R0, SR_CTAID.X ;  /* 0x0000000000007919 */ /* 0x000e620000002500 */
[----:B------:R-:W2:Y:S06]  /*0020*/  LDCU UR5, c[0x0][0x2fc] ;  /* 0x00005f80ff0577ac */ /* 0x000eac0008000800 */
[----:B------:R-:W3:Y:S01]  /*0030*/  LDC.64 R8, c[0x0][0x380] ;  /* 0x0000e000ff087b82 */ /* 0x000ee20000000a00 */
[----:B------:R-:W-:Y:S01]  /*0040*/  MOV R2, 0x0 ;  /* 0x0000000000027802 */ /* 0x000fe20000000f00 */
[----:B------:R-:W1:Y:S01]  /*0050*/  S2R R3, SR_TID.X ;  /* 0x0000000000037919 */ /* 0x000e620000002100 */
[----:B------:R-:W1:Y:S01]  /*0060*/  LDCU UR6, c[0x0][0x360] ;  /* 0x00006c00ff0677ac */ /* 0x000e620008000800 */
[----:B0-----:R-:W-:Y:S01]  /*0070*/  VIADD R1, R1, 0xfffffff0 ;  /* 0xfffffff001017836 */ /* 0x001fe20000000000 */
[----:B------:R-:W0:Y:S04]  /*0080*/  LDCU UR4, c[0x0][0x2f8] ;  /* 0x00005f00ff0477ac */ /* 0x000e280008000800 */
[----:B---3--:R3:W-:Y:S01]  /*0090*/  STL.64 [R1], R8 ;  /* 0x0000000801007387 */ /* 0x0087e20000100a00 */
[----:B0-----:R-:W-:-:S05]  /*00a0*/  IADD3 R6, P0, PT, R1, UR4, RZ ;  /* 0x0000000401067c10 */ /* 0x001fca000ff1e0ff */
[----:B--2---:R-:W-:Y:S02]  /*00b0*/  IMAD.X R7, RZ, RZ, UR5, P0 ;  /* 0x00000005ff077e24 */ /* 0x004fe400080e06ff */
[----:B-1----:R-:W-:Y:S01]  /*00c0*/  IMAD R0, R0, UR6, R3 ;  /* 0x0000000600007c24 */ /* 0x002fe2000f8e0203 */
[----:B------:R-:W0:Y:S01]  /*00d0*/  LDCU.64 UR6, c[0x4][0x8] ;  /* 0x01000100ff0677ac */ /* 0x000e220008000a00 */
[----:B------:R-:W1:Y:S03]  /*00e0*/  LDC.64 R2, c[0x4][R2] ;  /* 0x0100000002027b82 */ /* 0x000e660000000a00 */
[----:B------:R3:W-:Y:S01]  /*00f0*/  STL [R1+0x8], R0 ;  /* 0x0000080001007387 */ /* 0x0007e20000100800 */
[----:B0-----:R-:W-:Y:S01]  /*0100*/  IMAD.U32 R4, RZ, RZ, UR6 ;  /* 0x00000006ff047e24 */ /* 0x001fe2000f8e00ff */
[----:B---3--:R-:W-:-:S07]  /*0110*/  MOV R5, UR7 ;  /* 0x0000000700057c02 */ /* 0x008fce0008000f00 */
[----:B------:R-:W-:-:S07]  /*0120*/  LEPC R20, `(.L_x_0) ;  /* 0x000000001014794e */ /* 0x000fce0000000000 */
[----:B-1----:R-:W-:Y:S05]  /*0130*/  CALL.ABS.NOINC R2 ;  /* 0x0000000002007343 */ /* 0x002fea0003c00000 */
.L_x_0:
[----:B------:R-:W-:Y:S05]  /*0140*/  EXIT ;  /* 0x000000000000794d */ /* 0x000fea0003800000 */
.L_x_1:
[----:B------:R-:W-:-:S00]  /*0150*/  BRA `(.L_x_1) ;  /* 0xfffffffc00fc7947 */ /* 0x000fc0000383ffff */
[----:B------:R-:W-:-:S00]  /*0160*/  NOP ;  /* 0x0000000000007918 */ /* 0x000fc00000000000 */
        /* <DEDUP_REMOVED lines=9> */
.L_x_2:


//--------------------- .nv.global.init           --------------------------
	.section	.nv.global.init,"aw",@progbits
.nv.global.init:
	.type		$str,@object
	.size		$str,(.L_0 - $str)
$str:
        /*0000*/ 	.byte	0x25, 0x64, 0x20, 0x25, 0x64, 0x20, 0x69, 0x3d, 0x20, 0x25, 0x64, 0x0a, 0x00
.L_0:


//--------------------- .nv.shared.reserved.0     --------------------------
	.section	.nv.shared.reserved.0,"aw",@nobits
	.weak		__nv_reservedSMEM_offset_0_alias
	.size		__nv_reservedSMEM_offset_0_alias, 0, 64
	.other		__nv_reservedSMEM_offset_0_alias,@"STO_CUDA_RESERVED_SHARED STV_DEFAULT"
__nv_reservedSMEM_offset_0_alias:
	.zero		0
	.zero		64


//--------------------- .nv.constant0._Z21quantum_gate_multiplyii --------------------------
	.section	.nv.constant0._Z21quantum_gate_multiplyii,"a",@progbits
	.sectionflags	@""
	.align	4
.nv.constant0._Z21quantum_gate_multiplyii:
	.zero		904


//--------------------- SYMBOLS --------------------------

	.type		.nv.reservedSmem.offset0,@object
	.size		.nv.reservedSmem.offset0,0x4
	.type		vprintf,@function
